//
// Generated by NVIDIA NVVM Compiler
//
// Compiler Build ID: CL-36424714
// Cuda compilation tools, release 13.0, V13.0.88
// Based on NVVM 20.0.0
//

.version 9.0
.target sm_100
.address_size 64

	// .globl	_Z18translatory_motionPdS_S_i

.visible .entry _Z18translatory_motionPdS_S_i(
	.param .u64 .ptr .align 1 _Z18translatory_motionPdS_S_i_param_0,
	.param .u64 .ptr .align 1 _Z18translatory_motionPdS_S_i_param_1,
	.param .u64 .ptr .align 1 _Z18translatory_motionPdS_S_i_param_2,
	.param .u32 _Z18translatory_motionPdS_S_i_param_3
)
{
	.reg .pred 	%p<7>;
	.reg .b32 	%r<31>;
	.reg .b64 	%rd<25>;
	.reg .b64 	%fd<26>;

	ld.param.u64 	%rd4, [_Z18translatory_motionPdS_S_i_param_0];
	ld.param.u64 	%rd5, [_Z18translatory_motionPdS_S_i_param_1];
	ld.param.u64 	%rd6, [_Z18translatory_motionPdS_S_i_param_2];
	ld.param.u32 	%r12, [_Z18translatory_motionPdS_S_i_param_3];
	cvta.to.global.u64 	%rd1, %rd5;
	cvta.to.global.u64 	%rd2, %rd6;
	cvta.to.global.u64 	%rd3, %rd4;
	mov.u32 	%r13, %ctaid.x;
	mov.u32 	%r14, %ntid.x;
	mov.u32 	%r15, %tid.x;
	mad.lo.s32 	%r29, %r13, %r14, %r15;
	mov.u32 	%r16, %nctaid.x;
	mul.lo.s32 	%r2, %r14, %r16;
	setp.ge.s32 	%p1, %r29, %r12;
	@%p1 bra 	$L__BB0_7;
	add.s32 	%r17, %r29, %r2;
	max.s32 	%r18, %r12, %r17;
	setp.lt.s32 	%p2, %r17, %r12;
	selp.u32 	%r19, 1, 0, %p2;
	add.s32 	%r20, %r17, %r19;
	sub.s32 	%r21, %r18, %r20;
	div.u32 	%r22, %r21, %r2;
	add.s32 	%r3, %r22, %r19;
	and.b32  	%r23, %r3, 3;
	setp.eq.s32 	%p3, %r23, 3;
	@%p3 bra 	$L__BB0_4;
	add.s32 	%r24, %r3, 1;
	and.b32  	%r25, %r24, 3;
	neg.s32 	%r27, %r25;
$L__BB0_3:
	.pragma "nounroll";
	mul.wide.s32 	%rd7, %r29, 8;
	add.s64 	%rd8, %rd1, %rd7;
	add.s64 	%rd9, %rd2, %rd7;
	add.s64 	%rd10, %rd3, %rd7;
	ld.global.f64 	%fd1, [%rd10];
	ld.global.f64 	%fd2, [%rd9];
	add.f64 	%fd3, %fd1, %fd2;
	ld.global.f64 	%fd4, [%rd8];
	add.f64 	%fd5, %fd4, %fd3;
	st.global.f64 	[%rd8], %fd5;
	add.s32 	%r29, %r29, %r2;
	add.s32 	%r27, %r27, 1;
	setp.ne.s32 	%p4, %r27, 0;
	@%p4 bra 	$L__BB0_3;
$L__BB0_4:
	setp.lt.u32 	%p5, %r3, 3;
	@%p5 bra 	$L__BB0_7;
	mul.wide.s32 	%rd15, %r2, 8;
	shl.b32 	%r26, %r2, 2;
$L__BB0_6:
	mul.wide.s32 	%rd11, %r29, 8;
	add.s64 	%rd12, %rd3, %rd11;
	ld.global.f64 	%fd6, [%rd12];
	add.s64 	%rd13, %rd2, %rd11;
	ld.global.f64 	%fd7, [%rd13];
	add.f64 	%fd8, %fd6, %fd7;
	add.s64 	%rd14, %rd1, %rd11;
	ld.global.f64 	%fd9, [%rd14];
	add.f64 	%fd10, %fd9, %fd8;
	st.global.f64 	[%rd14], %fd10;
	add.s64 	%rd16, %rd12, %rd15;
	ld.global.f64 	%fd11, [%rd16];
	add.s64 	%rd17, %rd13, %rd15;
	ld.global.f64 	%fd12, [%rd17];
	add.f64 	%fd13, %fd11, %fd12;
	add.s64 	%rd18, %rd14, %rd15;
	ld.global.f64 	%fd14, [%rd18];
	add.f64 	%fd15, %fd14, %fd13;
	st.global.f64 	[%rd18], %fd15;
	add.s64 	%rd19, %rd16, %rd15;
	ld.global.f64 	%fd16, [%rd19];
	add.s64 	%rd20, %rd17, %rd15;
	ld.global.f64 	%fd17, [%rd20];
	add.f64 	%fd18, %fd16, %fd17;
	add.s64 	%rd21, %rd18, %rd15;
	ld.global.f64 	%fd19, [%rd21];
	add.f64 	%fd20, %fd19, %fd18;
	st.global.f64 	[%rd21], %fd20;
	add.s64 	%rd22, %rd19, %rd15;
	ld.global.f64 	%fd21, [%rd22];
	add.s64 	%rd23, %rd20, %rd15;
	ld.global.f64 	%fd22, [%rd23];
	add.f64 	%fd23, %fd21, %fd22;
	add.s64 	%rd24, %rd21, %rd15;
	ld.global.f64 	%fd24, [%rd24];
	add.f64 	%fd25, %fd24, %fd23;
	st.global.f64 	[%rd24], %fd25;
	add.s32 	%r29, %r26, %r29;
	setp.lt.s32 	%p6, %r29, %r12;
	@%p6 bra 	$L__BB0_6;
$L__BB0_7:
	ret;

}


// ===== COMPILED SASS (sm_100) =====

	.target	sm_100

	.elftype	@"ET_EXEC"


//--------------------- .note.nv.tkinfo           --------------------------
	.section	.note.nv.tkinfo,"",@"SHT_NOTE"
	.sectionflags	@"SHF_NOTE_NV_TKINFO"
	.tkinfo
        /*0018*/ 	.word	0x00000002
        /*0030*/ 	.string	""
        /*0030*/ 	.string	"ptxas"
        /*0030*/ 	.string	"Cuda compilation tools, release 13.0, V13.0.88"
        /*0030*/ 	.string	"Build cuda_13.0.r13.0/compiler.36424714_0"
        /*0030*/ 	.string	"-arch sm_100 -m 64 "



//--------------------- .note.nv.cuinfo           --------------------------
	.section	.note.nv.cuinfo,"",@"SHT_NOTE"
	.sectionflags	@"SHF_NOTE_NV_CUINFO"
        /*0018*/ 	.short	0x0002
        /*001a*/ 	.short	0x0064
        /*001c*/ 	.short	0x0082
	.zero		2


//--------------------- .nv.info                  --------------------------
	.section	.nv.info,"",@"SHT_CUDA_INFO"
	.align	4


	//----- nvinfo : EIATTR_REGCOUNT
	.align		4
        /*0000*/ 	.byte	0x04, 0x2f
        /*0002*/ 	.short	(.L_1 - .L_0)
	.align		4
.L_0:
        /*0004*/ 	.word	index@(_Z18translatory_motionPdS_S_i)
        /*0008*/ 	.word	0x00000018


	//----- nvinfo : EIATTR_FRAME_SIZE
	.align		4
.L_1:
        /*000c*/ 	.byte	0x04, 0x11
        /*000e*/ 	.short	(.L_3 - .L_2)
	.align		4
.L_2:
        /*0010*/ 	.word	index@(_Z18translatory_motionPdS_S_i)
        /*0014*/ 	.word	0x00000000


	//----- nvinfo : EIATTR_MIN_STACK_SIZE
	.align		4
.L_3:
        /*0018*/ 	.byte	0x04, 0x12
        /*001a*/ 	.short	(.L_5 - .L_4)
	.align		4
.L_4:
        /*001c*/ 	.word	index@(_Z18translatory_motionPdS_S_i)
        /*0020*/ 	.word	0x00000000
.L_5:


//--------------------- .nv.compat                --------------------------
	.section	.nv.compat,"",@"SHT_CUDA_COMPAT_INFO"
	.align	4
        /*0000*/ 	.byte	0x02, 0x09, 0x00, 0x00, 0x02, 0x02, 0x01, 0x00, 0x02, 0x05, 0x05, 0x00, 0x03, 0x07, 0x01, 0x01
        /*0010*/ 	.byte	0x02, 0x03, 0x00, 0x00, 0x02, 0x06, 0x01, 0x00, 0x04, 0x0b, 0x08, 0x00, 0x01, 0x00, 0x00, 0x00
        /*0020*/ 	.byte	0x00, 0x00, 0x00, 0x00


//--------------------- .nv.info._Z18translatory_motionPdS_S_i --------------------------
	.section	.nv.info._Z18translatory_motionPdS_S_i,"",@"SHT_CUDA_INFO"
	.sectionflags	@""
	.align	4


	//----- nvinfo : EIATTR_CUDA_API_VERSION
	.align		4
        /*0000*/ 	.byte	0x04, 0x37
        /*0002*/ 	.short	(.L_7 - .L_6)
.L_6:
        /*0004*/ 	.word	0x00000082


	//----- nvinfo : EIATTR_KPARAM_INFO
	.align		4
.L_7:
        /*0008*/ 	.byte	0x04, 0x17
        /*000a*/ 	.short	(.L_9 - .L_8)
.L_8:
        /*000c*/ 	.word	0x00000000
        /*0010*/ 	.short	0x0003
        /*0012*/ 	.short	0x0018
        /*0014*/ 	.byte	0x00, 0xf0, 0x11, 0x00


	//----- nvinfo : EIATTR_KPARAM_INFO
	.align		4
.L_9:
        /*0018*/ 	.byte	0x04, 0x17
        /*001a*/ 	.short	(.L_11 - .L_10)
.L_10:
        /*001c*/ 	.word	0x00000000
        /*0020*/ 	.short	0x0002
        /*0022*/ 	.short	0x0010
        /*0024*/ 	.byte	0x00, 0xf5, 0x21, 0x00


	//----- nvinfo : EIATTR_KPARAM_INFO
	.align		4
.L_11:
        /*0028*/ 	.byte	0x04, 0x17
        /*002a*/ 	.short	(.L_13 - .L_12)
.L_12:
        /*002c*/ 	.word	0x00000000
        /*0030*/ 	.short	0x0001
        /*0032*/ 	.short	0x0008
        /*0034*/ 	.byte	0x00, 0xf5, 0x21, 0x00


	//----- nvinfo : EIATTR_KPARAM_INFO
	.align		4
.L_13:
        /*0038*/ 	.byte	0x04, 0x17
        /*003a*/ 	.short	(.L_15 - .L_14)
.L_14:
        /*003c*/ 	.word	0x00000000
        /*0040*/ 	.short	0x0000
        /*0042*/ 	.short	0x0000
        /*0044*/ 	.byte	0x00, 0xf5, 0x21, 0x00


	//----- nvinfo : EIATTR_SPARSE_MMA_MASK
	.align		4
.L_15:
        /*0048*/ 	.byte	0x03, 0x50
        /*004a*/ 	.short	0x0000


	//----- nvinfo : EIATTR_MAXREG_COUNT
	.align		4
        /*004c*/ 	.byte	0x03, 0x1b
        /*004e*/ 	.short	0x00ff


	//----- nvinfo : EIATTR_MERCURY_ISA_VERSION
	.align		4
        /*0050*/ 	.byte	0x03, 0x5f
        /*0052*/ 	.short	0x0101


	//----- nvinfo : EIATTR_VRC_CTA_INIT_COUNT
	.align		4
        /*0054*/ 	.byte	0x02, 0x4a
	.zero		1
	.zero		1


	//----- nvinfo : EIATTR_EXIT_INSTR_OFFSETS
	.align		4
        /*0058*/ 	.byte	0x04, 0x1c
        /*005a*/ 	.short	(.L_17 - .L_16)


	//   ....[0]....
.L_16:
        /*005c*/ 	.word	0x00000090


	//   ....[1]....
        /*0060*/ 	.word	0x000003c0


	//   ....[2]....
        /*0064*/ 	.word	0x00000670


	//----- nvinfo : EIATTR_CRS_STACK_SIZE
	.align		4
.L_17:
        /*0068*/ 	.byte	0x04, 0x1e
        /*006a*/ 	.short	(.L_19 - .L_18)
.L_18:
        /*006c*/ 	.word	0x00000000


	//----- nvinfo : EIATTR_CBANK_PARAM_SIZE
	.align		4
.L_19:
        /*0070*/ 	.byte	0x03, 0x19
        /*0072*/ 	.short	0x001c


	//----- nvinfo : EIATTR_PARAM_CBANK
	.align		4
        /*0074*/ 	.byte	0x04, 0x0a
        /*0076*/ 	.short	(.L_21 - .L_20)
	.align		4
.L_20:
        /*0078*/ 	.word	index@(.nv.constant0._Z18translatory_motionPdS_S_i)
        /*007c*/ 	.short	0x0380
        /*007e*/ 	.short	0x001c


	//----- nvinfo : EIATTR_SW_WAR
	.align		4
.L_21:
        /*0080*/ 	.byte	0x04, 0x36
        /*0082*/ 	.short	(.L_23 - .L_22)
.L_22:
        /*0084*/ 	.word	0x00000008
.L_23:


//--------------------- .nv.callgraph             --------------------------
	.section	.nv.callgraph,"",@"SHT_CUDA_CALLGRAPH"
	.align	4
	.sectionentsize	8
	.align		4
        /*0000*/ 	.word	0x00000000
	.align		4
        /*0004*/ 	.word	0xffffffff
	.align		4
        /*0008*/ 	.word	0x00000000
	.align		4
        /*000c*/ 	.word	0xfffffffe
	.align		4
        /*0010*/ 	.word	0x00000000
	.align		4
        /*0014*/ 	.word	0xfffffffd
	.align		4
        /*0018*/ 	.word	0x00000000
	.align		4
        /*001c*/ 	.word	0xfffffffc


//--------------------- .text._Z18translatory_motionPdS_S_i --------------------------
	.section	.text._Z18translatory_motionPdS_S_i,"ax",@progbits
	.align	128
        .global         _Z18translatory_motionPdS_S_i
        .type           _Z18translatory_motionPdS_S_i,@function
        .size           _Z18translatory_motionPdS_S_i,(.L_x_5 - _Z18translatory_motionPdS_S_i)
        .other          _Z18translatory_motionPdS_S_i,@"STO_CUDA_ENTRY STV_DEFAULT"
_Z18translatory_motionPdS_S_i:
.text._Z18translatory_motionPdS_S_i:
[----:B------:R-:W-:Y:S01]  /*0000*/  LDC R1, c[0x0][0x37c] ;  /* 0x0000df00ff017b82 */ /* 0x000fe20000000800 */
[----:B------:R-:W0:Y:S07]  /*0010*/  S2R R3, SR_TID.X ;  /* 0x0000000000037919 */ /* 0x000e2e0000002100 */
[----:B------:R-:W0:Y:S01]  /*0020*/  S2UR UR4, SR_CTAID.X ;  /* 0x00000000000479c3 */ /* 0x000e220000002500 */
[----:B------:R-:W1:Y:S07]  /*0030*/  LDCU UR6, c[0x0][0x398] ;  /* 0x00007300ff0677ac */ /* 0x000e6e0008000800 */
[----:B------:R-:W0:Y:S01]  /*0040*/  LDC R0, c[0x0][0x360] ;  /* 0x0000d800ff007b82 */ /* 0x000e220000000800 */
[----:B------:R-:W2:Y:S01]  /*0050*/  LDCU UR5, c[0x0][0x370] ;  /* 0x00006e00ff0577ac */ /* 0x000ea20008000800 */
[----:B0-----:R-:W-:-:S02]  /*0060*/  IMAD R3, R0, UR4, R3 ;  /* 0x0000000400037c24 */ /* 0x001fc4000f8e0203 */
[----:B--2---:R-:W-:-:S03]  /*0070*/  IMAD R0, R0, UR5, RZ ;  /* 0x0000000500007c24 */ /* 0x004fc6000f8e02ff */
[----:B-1----:R-:W-:-:S13]  /*0080*/  ISETP.GE.AND P0, PT, R3, UR6, PT ;  /* 0x0000000603007c0c */ /* 0x002fda000bf06270 */
[----:B------:R-:W-:Y:S05]  /*0090*/  @P0 EXIT ;  /* 0x000000000000094d */ /* 0x000fea0003800000 */
[----:B------:R-:W0:Y:S01]  /*00a0*/  I2F.U32.RP R8, R0 ;  /* 0x0000000000087306 */ /* 0x000e220000209000 */
[C---:B------:R-:W-:Y:S01]  /*00b0*/  IMAD.IADD R2, R0.reuse, 0x1, R3 ;  /* 0x0000000100027824 */ /* 0x040fe200078e0203 */
[----:B------:R-:W-:Y:S01]  /*00c0*/  IADD3 R9, PT, PT, RZ, -R0, RZ ;  /* 0x80000000ff097210 */ /* 0x000fe20007ffe0ff */
[----:B------:R-:W1:Y:S01]  /*00d0*/  LDCU.64 UR4, c[0x0][0x358] ;  /* 0x00006b00ff0477ac */ /* 0x000e620008000a00 */
[----:B------:R-:W-:Y:S01]  /*00e0*/  ISETP.NE.U32.AND P2, PT, R0, RZ, PT ;  /* 0x000000ff0000720c */ /* 0x000fe20003f45070 */
[----:B------:R-:W-:Y:S01]  /*00f0*/  BSSY.RECONVERGENT B0, `(.L_x_0) ;  /* 0x000002c000007945 */ /* 0x000fe20003800200 */
[C---:B------:R-:W-:Y:S02]  /*0100*/  ISETP.GE.AND P0, PT, R2.reuse, UR6, PT ;  /* 0x0000000602007c0c */ /* 0x040fe4000bf06270 */
[----:B------:R-:W-:Y:S02]  /*0110*/  VIMNMX R7, PT, PT, R2, UR6, !PT ;  /* 0x0000000602077c48 */ /* 0x000fe4000ffe0100 */
[----:B------:R-:W-:-:S04]  /*0120*/  SEL R6, RZ, 0x1, P0 ;  /* 0x00000001ff067807 */ /* 0x000fc80000000000 */
[----:B------:R-:W-:Y:S01]  /*0130*/  IADD3 R7, PT, PT, R7, -R2, -R6 ;  /* 0x8000000207077210 */ /* 0x000fe20007ffe806 */
[----:B0-----:R-:W0:Y:S02]  /*0140*/  MUFU.RCP R8, R8 ;  /* 0x0000000800087308 */ /* 0x001e240000001000 */
[----:B0-----:R-:W-:-:S06]  /*0150*/  IADD3 R4, PT, PT, R8, 0xffffffe, RZ ;  /* 0x0ffffffe08047810 */ /* 0x001fcc0007ffe0ff */
[----:B------:R0:W2:Y:S02]  /*0160*/  F2I.FTZ.U32.TRUNC.NTZ R5, R4 ;  /* 0x0000000400057305 */ /* 0x0000a4000021f000 */
[----:B0-----:R-:W-:Y:S02]  /*0170*/  HFMA2 R4, -RZ, RZ, 0, 0 ;  /* 0x00000000ff047431 */ /* 0x001fe400000001ff */
[----:B--2---:R-:W-:-:S04]  /*0180*/  IMAD R9, R9, R5, RZ ;  /* 0x0000000509097224 */ /* 0x004fc800078e02ff */
[----:B------:R-:W-:-:S06]  /*0190*/  IMAD.HI.U32 R8, R5, R9, R4 ;  /* 0x0000000905087227 */ /* 0x000fcc00078e0004 */
[----:B------:R-:W-:-:S05]  /*01a0*/  IMAD.HI.U32 R5, R8, R7, RZ ;  /* 0x0000000708057227 */ /* 0x000fca00078e00ff */
[----:B------:R-:W-:-:S05]  /*01b0*/  IADD3 R2, PT, PT, -R5, RZ, RZ ;  /* 0x000000ff05027210 */ /* 0x000fca0007ffe1ff */
[----:B------:R-:W-:-:S05]  /*01c0*/  IMAD R7, R0, R2, R7 ;  /* 0x0000000200077224 */ /* 0x000fca00078e0207 */
[----:B------:R-:W-:-:S13]  /*01d0*/  ISETP.GE.U32.AND P0, PT, R7, R0, PT ;  /* 0x000000000700720c */ /* 0x000fda0003f06070 */
[----:B------:R-:W-:Y:S01]  /*01e0*/  @P0 IMAD.IADD R7, R7, 0x1, -R0 ;  /* 0x0000000107070824 */ /* 0x000fe200078e0a00 */
[----:B------:R-:W-:-:S04]  /*01f0*/  @P0 IADD3 R5, PT, PT, R5, 0x1, RZ ;  /* 0x0000000105050810 */ /* 0x000fc80007ffe0ff */
[----:B------:R-:W-:-:S13]  /*0200*/  ISETP.GE.U32.AND P1, PT, R7, R0, PT ;  /* 0x000000000700720c */ /* 0x000fda0003f26070 */
[----:B------:R-:W-:Y:S02]  /*0210*/  @P1 IADD3 R5, PT, PT, R5, 0x1, RZ ;  /* 0x0000000105051810 */ /* 0x000fe40007ffe0ff */
[----:B------:R-:W-:-:S05]  /*0220*/  @!P2 LOP3.LUT R5, RZ, R0, RZ, 0x33, !PT ;  /* 0x00000000ff05a212 */ /* 0x000fca00078e33ff */
[----:B------:R-:W-:-:S05]  /*0230*/  IMAD.IADD R2, R6, 0x1, R5 ;  /* 0x0000000106027824 */ /* 0x000fca00078e0205 */
[C---:B------:R-:W-:Y:S02]  /*0240*/  LOP3.LUT R4, R2.reuse, 0x3, RZ, 0xc0, !PT ;  /* 0x0000000302047812 */ /* 0x040fe400078ec0ff */
[----:B------:R-:W-:Y:S02]  /*0250*/  ISETP.GE.U32.AND P1, PT, R2, 0x3, PT ;  /* 0x000000030200780c */ /* 0x000fe40003f26070 */
[----:B------:R-:W-:-:S13]  /*0260*/  ISETP.NE.AND P0, PT, R4, 0x3, PT ;  /* 0x000000030400780c */ /* 0x000fda0003f05270 */
[----:B-1----:R-:W-:Y:S05]  /*0270*/  @!P0 BRA `(.L_x_1) ;  /* 0x00000000004c8947 */ /* 0x002fea0003800000 */
[----:B------:R-:W0:Y:S01]  /*0280*/  LDC.64 R4, c[0x0][0x390] ;  /* 0x0000e400ff047b82 */ /* 0x000e220000000a00 */
[----:B------:R-:W-:-:S04]  /*0290*/  IADD3 R2, PT, PT, R2, 0x1, RZ ;  /* 0x0000000102027810 */ /* 0x000fc80007ffe0ff */
[----:B------:R-:W-:-:S03]  /*02a0*/  LOP3.LUT R2, R2, 0x3, RZ, 0xc0, !PT ;  /* 0x0000000302027812 */ /* 0x000fc600078ec0ff */
[----:B------:R-:W1:Y:S01]  /*02b0*/  LDC.64 R6, c[0x0][0x380] ;  /* 0x0000e000ff067b82 */ /* 0x000e620000000a00 */
[----:B------:R-:W-:-:S07]  /*02c0*/  IADD3 R2, PT, PT, -R2, RZ, RZ ;  /* 0x000000ff02027210 */ /* 0x000fce0007ffe1ff */
[----:B------:R-:W2:Y:S02]  /*02d0*/  LDC.64 R8, c[0x0][0x388] ;  /* 0x0000e200ff087b82 */ /* 0x000ea40000000a00 */
.L_x_2:
[----:B0-----:R-:W-:-:S04]  /*02e0*/  IMAD.WIDE R12, R3, 0x8, R4 ;  /* 0x00000008030c7825 */ /* 0x001fc800078e0204 */
[C---:B-1----:R-:W-:Y:S02]  /*02f0*/  IMAD.WIDE R14, R3.reuse, 0x8, R6 ;  /* 0x00000008030e7825 */ /* 0x042fe400078e0206 */
[----:B---3--:R-:W3:Y:S04]  /*0300*/  LDG.E.64 R12, desc[UR4][R12.64] ;  /* 0x000000040c0c7981 */ /* 0x008ee8000c1e1b00 */
[----:B------:R-:W3:Y:S01]  /*0310*/  LDG.E.64 R14, desc[UR4][R14.64] ;  /* 0x000000040e0e7981 */ /* 0x000ee2000c1e1b00 */
[----:B--2---:R-:W-:-:S05]  /*0320*/  IMAD.WIDE R10, R3, 0x8, R8 ;  /* 0x00000008030a7825 */ /* 0x004fca00078e0208 */
[----:B------:R-:W2:Y:S01]  /*0330*/  LDG.E.64 R18, desc[UR4][R10.64] ;  /* 0x000000040a127981 */ /* 0x000ea2000c1e1b00 */
[----:B------:R-:W-:Y:S01]  /*0340*/  VIADD R2, R2, 0x1 ;  /* 0x0000000102027836 */ /* 0x000fe20000000000 */
[----:B------:R-:W-:-:S04]  /*0350*/  IADD3 R3, PT, PT, R0, R3, RZ ;  /* 0x0000000300037210 */ /* 0x000fc80007ffe0ff */
[----:B------:R-:W-:Y:S01]  /*0360*/  ISETP.NE.AND P0, PT, R2, RZ, PT ;  /* 0x000000ff0200720c */ /* 0x000fe20003f05270 */
[----:B---3--:R-:W-:-:S08]  /*0370*/  DADD R16, R14, R12 ;  /* 0x000000000e107229 */ /* 0x008fd0000000000c */
[----:B--2---:R-:W-:-:S07]  /*0380*/  DADD R16, R16, R18 ;  /* 0x0000000010107229 */ /* 0x004fce0000000012 */
[----:B------:R3:W-:Y:S01]  /*0390*/  STG.E.64 desc[UR4][R10.64], R16 ;  /* 0x000000100a007986 */ /* 0x0007e2000c101b04 */
[----:B------:R-:W-:Y:S05]  /*03a0*/  @P0 BRA `(.L_x_2) ;  /* 0xfffffffc00cc0947 */ /* 0x000fea000383ffff */
.L_x_1:
[----:B------:R-:W-:Y:S05]  /*03b0*/  BSYNC.RECONVERGENT B0 ;  /* 0x0000000000007941 */ /* 0x000fea0003800200 */
.L_x_0:
[----:B------:R-:W-:Y:S05]  /*03c0*/  @!P1 EXIT ;  /* 0x000000000000994d */ /* 0x000fea0003800000 */
.L_x_3:
[----:B0-----:R-:W0:Y:S08]  /*03d0*/  LDC.64 R4, c[0x0][0x380] ;  /* 0x0000e000ff047b82 */ /* 0x001e300000000a00 */
[----:B------:R-:W3:Y:S08]  /*03e0*/  LDC.64 R6, c[0x0][0x390] ;  /* 0x0000e400ff067b82 */ /* 0x000ef00000000a00 */
[----:B------:R-:W1:Y:S01]  /*03f0*/  LDC.64 R8, c[0x0][0x388] ;  /* 0x0000e200ff087b82 */ /* 0x000e620000000a00 */
[----:B0-----:R-:W-:-:S05]  /*0400*/  IMAD.WIDE R14, R3, 0x8, R4 ;  /* 0x00000008030e7825 */ /* 0x001fca00078e0204 */
[----:B------:R-:W2:Y:S01]  /*0410*/  LDG.E.64 R4, desc[UR4][R14.64] ;  /* 0x000000040e047981 */ /* 0x000ea2000c1e1b00 */
[----:B---3--:R-:W-:-:S05]  /*0420*/  IMAD.WIDE R16, R3, 0x8, R6 ;  /* 0x0000000803107825 */ /* 0x008fca00078e0206 */
[----:B------:R-:W2:Y:S01]  /*0430*/  LDG.E.64 R6, desc[UR4][R16.64] ;  /* 0x0000000410067981 */ /* 0x000ea2000c1e1b00 */
[----:B-1----:R-:W-:-:S05]  /*0440*/  IMAD.WIDE R20, R3, 0x8, R8 ;  /* 0x0000000803147825 */ /* 0x002fca00078e0208 */
[----:B------:R-:W3:Y:S01]  /*0450*/  LDG.E.64 R8, desc[UR4][R20.64] ;  /* 0x0000000414087981 */ /* 0x000ee2000c1e1b00 */
[----:B------:R-:W-:Y:S01]  /*0460*/  IMAD.WIDE R10, R0, 0x8, R16 ;  /* 0x00000008000a7825 */ /* 0x000fe200078e0210 */
[----:B--2---:R-:W-:-:S03]  /*0470*/  DADD R4, R4, R6 ;  /* 0x0000000004047229 */ /* 0x004fc60000000006 */
[----:B------:R-:W-:-:S05]  /*0480*/  IMAD.WIDE R6, R0, 0x8, R14 ;  /* 0x0000000800067825 */ /* 0x000fca00078e020e */
[----:B---3--:R-:W-:Y:S01]  /*0490*/  DADD R4, R4, R8 ;  /* 0x0000000004047229 */ /* 0x008fe20000000008 */
[----:B------:R-:W-:-:S06]  /*04a0*/  IMAD.WIDE R14, R0, 0x8, R20 ;  /* 0x00000008000e7825 */ /* 0x000fcc00078e0214 */
[----:B------:R0:W-:Y:S04]  /*04b0*/  STG.E.64 desc[UR4][R20.64], R4 ;  /* 0x0000000414007986 */ /* 0x0001e8000c101b04 */
[----:B------:R-:W2:Y:S04]  /*04c0*/  LDG.E.64 R8, desc[UR4][R6.64] ;  /* 0x0000000406087981 */ /* 0x000ea8000c1e1b00 */
[----:B------:R-:W2:Y:S04]  /*04d0*/  LDG.E.64 R12, desc[UR4][R10.64] ;  /* 0x000000040a0c7981 */ /* 0x000ea8000c1e1b00 */
        /* <DEDUP_REMOVED lines=8> */
[----:B0-----:R-:W2:Y:S04]  /*0560*/  LDG.E.64 R4, desc[UR4][R18.64] ;  /* 0x0000000412047981 */ /* 0x001ea8000c1e1b00 */
[----:B------:R-:W3:Y:S01]  /*0570*/  LDG.E.64 R10, desc[UR4][R6.64] ;  /* 0x00000004060a7981 */ /* 0x000ee2000c1e1b00 */
[----:B--2---:R-:W-:Y:S01]  /*0580*/  DADD R4, R16, R4 ;  /* 0x0000000010047229 */ /* 0x004fe20000000004 */
[----:B------:R-:W-:-:S07]  /*0590*/  IMAD.WIDE R16, R0, 0x8, R18 ;  /* 0x0000000800107825 */ /* 0x000fce00078e0212 */
[----:B---3--:R-:W-:Y:S01]  /*05a0*/  DADD R4, R4, R10 ;  /* 0x0000000004047229 */ /* 0x008fe2000000000a */
[----:B------:R-:W-:-:S06]  /*05b0*/  IMAD.WIDE R10, R0, 0x8, R12 ;  /* 0x00000008000a7825 */ /* 0x000fcc00078e020c */
[----:B------:R0:W-:Y:S01]  /*05c0*/  STG.E.64 desc[UR4][R6.64], R4 ;  /* 0x0000000406007986 */ /* 0x0001e2000c101b04 */
[----:B------:R-:W-:-:S03]  /*05d0*/  IMAD.WIDE R12, R0, 0x8, R6 ;  /* 0x00000008000c7825 */ /* 0x000fc600078e0206 */
[----:B------:R-:W2:Y:S04]  /*05e0*/  LDG.E.64 R10, desc[UR4][R10.64] ;  /* 0x000000040a0a7981 */ /* 0x000ea8000c1e1b00 */
[----:B------:R-:W2:Y:S04]  /*05f0*/  LDG.E.64 R16, desc[UR4][R16.64] ;  /* 0x0000000410107981 */ /* 0x000ea8000c1e1b00 */
[----:B-1----:R-:W3:Y:S01]  /*0600*/  LDG.E.64 R14, desc[UR4][R12.64] ;  /* 0x000000040c0e7981 */ /* 0x002ee2000c1e1b00 */
[----:B------:R-:W-:-:S04]  /*0610*/  LEA R3, R0, R3, 0x2 ;  /* 0x0000000300037211 */ /* 0x000fc800078e10ff */
[----:B------:R-:W-:Y:S01]  /*0620*/  ISETP.GE.AND P0, PT, R3, UR6, PT ;  /* 0x0000000603007c0c */ /* 0x000fe2000bf06270 */
[----:B--2---:R-:W-:-:S08]  /*0630*/  DADD R8, R10, R16 ;  /* 0x000000000a087229 */ /* 0x004fd00000000010 */
[----:B---3--:R-:W-:-:S07]  /*0640*/  DADD R8, R8, R14 ;  /* 0x0000000008087229 */ /* 0x008fce000000000e */
[----:B------:R0:W-:Y:S01]  /*0650*/  STG.E.64 desc[UR4][R12.64], R8 ;  /* 0x000000080c007986 */ /* 0x0001e2000c101b04 */
[----:B------:R-:W-:Y:S05]  /*0660*/  @!P0 BRA `(.L_x_3) ;  /* 0xfffffffc00588947 */ /* 0x000fea000383ffff */
[----:B------:R-:W-:Y:S05]  /*0670*/  EXIT ;  /* 0x000000000000794d */ /* 0x000fea0003800000 */
.L_x_4:
[----:B------:R-:W-:-:S00]  /*0680*/  BRA `(.L_x_4) ;  /* 0xfffffffc00fc7947 */ /* 0x000fc0000383ffff */
[----:B------:R-:W-:-:S00]  /*0690*/  NOP ;  /* 0x0000000000007918 */ /* 0x000fc00000000000 */
        /* <DEDUP_REMOVED lines=14> */
.L_x_5:


//--------------------- .nv.shared.reserved.0     --------------------------
	.section	.nv.shared.reserved.0,"aw",@nobits
	.weak		__nv_reservedSMEM_offset_0_alias
	.size		__nv_reservedSMEM_offset_0_alias, 0, 64
	.other		__nv_reservedSMEM_offset_0_alias,@"STO_CUDA_RESERVED_SHARED STV_DEFAULT"
__nv_reservedSMEM_offset_0_alias:
	.zero		0
	.zero		64


//--------------------- .nv.constant0._Z18translatory_motionPdS_S_i --------------------------
	.section	.nv.constant0._Z18translatory_motionPdS_S_i,"a",@progbits
	.sectionflags	@""
	.align	4
.nv.constant0._Z18translatory_motionPdS_S_i:
	.zero		924


//--------------------- SYMBOLS --------------------------

	.type		.nv.reservedSmem.offset0,@object
	.size		.nv.reservedSmem.offset0,0x4
